//
// Generated by NVIDIA NVVM Compiler
//
// Compiler Build ID: CL-36424714
// Cuda compilation tools, release 13.0, V13.0.88
// Based on NVVM 20.0.0
//

.version 9.0
.target sm_100
.address_size 64

	// .globl	_Z9vect_fillPi

.visible .entry _Z9vect_fillPi(
	.param .u64 .ptr .align 1 _Z9vect_fillPi_param_0
)
{
	.reg .pred 	%p<2>;
	.reg .b32 	%r<6>;
	.reg .b64 	%rd<5>;

	ld.param.u64 	%rd1, [_Z9vect_fillPi_param_0];
	mov.u32 	%r2, %ntid.x;
	mov.u32 	%r3, %ctaid.x;
	mov.u32 	%r4, %tid.x;
	mad.lo.s32 	%r1, %r2, %r3, %r4;
	setp.gt.u32 	%p1, %r1, 7840;
	@%p1 bra 	$L__BB0_2;
	cvta.to.global.u64 	%rd2, %rd1;
	add.s32 	%r5, %r1, 1;
	mul.wide.u32 	%rd3, %r1, 4;
	add.s64 	%rd4, %rd2, %rd3;
	st.global.u32 	[%rd4], %r5;
$L__BB0_2:
	ret;

}
	// .globl	_Z8vect_addPiS_S_
.visible .entry _Z8vect_addPiS_S_(
	.param .u64 .ptr .align 1 _Z8vect_addPiS_S__param_0,
	.param .u64 .ptr .align 1 _Z8vect_addPiS_S__param_1,
	.param .u64 .ptr .align 1 _Z8vect_addPiS_S__param_2
)
{
	.reg .pred 	%p<2>;
	.reg .b32 	%r<8>;
	.reg .b64 	%rd<11>;

	ld.param.u64 	%rd1, [_Z8vect_addPiS_S__param_0];
	ld.param.u64 	%rd2, [_Z8vect_addPiS_S__param_1];
	ld.param.u64 	%rd3, [_Z8vect_addPiS_S__param_2];
	mov.u32 	%r2, %ntid.x;
	mov.u32 	%r3, %ctaid.x;
	mov.u32 	%r4, %tid.x;
	mad.lo.s32 	%r1, %r2, %r3, %r4;
	setp.gt.u32 	%p1, %r1, 7840;
	@%p1 bra 	$L__BB1_2;
	cvta.to.global.u64 	%rd4, %rd1;
	cvta.to.global.u64 	%rd5, %rd2;
	cvta.to.global.u64 	%rd6, %rd3;
	mul.wide.u32 	%rd7, %r1, 4;
	add.s64 	%rd8, %rd4, %rd7;
	ld.global.u32 	%r5, [%rd8];
	add.s64 	%rd9, %rd5, %rd7;
	ld.global.u32 	%r6, [%rd9];
	add.s32 	%r7, %r6, %r5;
	add.s64 	%rd10, %rd6, %rd7;
	st.global.u32 	[%rd10], %r7;
$L__BB1_2:
	ret;

}


// ===== COMPILED SASS (sm_100) =====

	.target	sm_100

	.elftype	@"ET_EXEC"


//--------------------- .note.nv.tkinfo           --------------------------
	.section	.note.nv.tkinfo,"",@"SHT_NOTE"
	.sectionflags	@"SHF_NOTE_NV_TKINFO"
	.tkinfo
        /*0018*/ 	.word	0x00000002
        /*0030*/ 	.string	""
        /*0030*/ 	.string	"ptxas"
        /*0030*/ 	.string	"Cuda compilation tools, release 13.0, V13.0.88"
        /*0030*/ 	.string	"Build cuda_13.0.r13.0/compiler.36424714_0"
        /*0030*/ 	.string	"-arch sm_100 -m 64 "



//--------------------- .note.nv.cuinfo           --------------------------
	.section	.note.nv.cuinfo,"",@"SHT_NOTE"
	.sectionflags	@"SHF_NOTE_NV_CUINFO"
        /*0018*/ 	.short	0x0002
        /*001a*/ 	.short	0x0064
        /*001c*/ 	.short	0x0082
	.zero		2


//--------------------- .nv.info                  --------------------------
	.section	.nv.info,"",@"SHT_CUDA_INFO"
	.align	4


	//----- nvinfo : EIATTR_REGCOUNT
	.align		4
        /*0000*/ 	.byte	0x04, 0x2f
        /*0002*/ 	.short	(.L_1 - .L_0)
	.align		4
.L_0:
        /*0004*/ 	.word	index@(_Z9vect_fillPi)
        /*0008*/ 	.word	0x0000000a


	//----- nvinfo : EIATTR_FRAME_SIZE
	.align		4
.L_1:
        /*000c*/ 	.byte	0x04, 0x11
        /*000e*/ 	.short	(.L_3 - .L_2)
	.align		4
.L_2:
        /*0010*/ 	.word	index@(_Z9vect_fillPi)
        /*0014*/ 	.word	0x00000000


	//----- nvinfo : EIATTR_REGCOUNT
	.align		4
.L_3:
        /*0018*/ 	.byte	0x04, 0x2f
        /*001a*/ 	.short	(.L_5 - .L_4)
	.align		4
.L_4:
        /*001c*/ 	.word	index@(_Z8vect_addPiS_S_)
        /*0020*/ 	.word	0x0000000c


	//----- nvinfo : EIATTR_FRAME_SIZE
	.align		4
.L_5:
        /*0024*/ 	.byte	0x04, 0x11
        /*0026*/ 	.short	(.L_7 - .L_6)
	.align		4
.L_6:
        /*0028*/ 	.word	index@(_Z8vect_addPiS_S_)
        /*002c*/ 	.word	0x00000000


	//----- nvinfo : EIATTR_MIN_STACK_SIZE
	.align		4
.L_7:
        /*0030*/ 	.byte	0x04, 0x12
        /*0032*/ 	.short	(.L_9 - .L_8)
	.align		4
.L_8:
        /*0034*/ 	.word	index@(_Z8vect_addPiS_S_)
        /*0038*/ 	.word	0x00000000


	//----- nvinfo : EIATTR_MIN_STACK_SIZE
	.align		4
.L_9:
        /*003c*/ 	.byte	0x04, 0x12
        /*003e*/ 	.short	(.L_11 - .L_10)
	.align		4
.L_10:
        /*0040*/ 	.word	index@(_Z9vect_fillPi)
        /*0044*/ 	.word	0x00000000
.L_11:


//--------------------- .nv.compat                --------------------------
	.section	.nv.compat,"",@"SHT_CUDA_COMPAT_INFO"
	.align	4
        /*0000*/ 	.byte	0x02, 0x09, 0x00, 0x00, 0x02, 0x02, 0x01, 0x00, 0x02, 0x05, 0x05, 0x00, 0x03, 0x07, 0x01, 0x01
        /*0010*/ 	.byte	0x02, 0x03, 0x00, 0x00, 0x02, 0x06, 0x01, 0x00, 0x04, 0x0b, 0x08, 0x00, 0x09, 0x00, 0x00, 0x00
        /*0020*/ 	.byte	0x00, 0x00, 0x00, 0x00


//--------------------- .nv.info._Z8vect_addPiS_S_ --------------------------
	.section	.nv.info._Z8vect_addPiS_S_,"",@"SHT_CUDA_INFO"
	.sectionflags	@""
	.align	4


	//----- nvinfo : EIATTR_CUDA_API_VERSION
	.align		4
        /*0000*/ 	.byte	0x04, 0x37
        /*0002*/ 	.short	(.L_13 - .L_12)
.L_12:
        /*0004*/ 	.word	0x00000082


	//----- nvinfo : EIATTR_KPARAM_INFO
	.align		4
.L_13:
        /*0008*/ 	.byte	0x04, 0x17
        /*000a*/ 	.short	(.L_15 - .L_14)
.L_14:
        /*000c*/ 	.word	0x00000000
        /*0010*/ 	.short	0x0002
        /*0012*/ 	.short	0x0010
        /*0014*/ 	.byte	0x00, 0xf5, 0x21, 0x00


	//----- nvinfo : EIATTR_KPARAM_INFO
	.align		4
.L_15:
        /*0018*/ 	.byte	0x04, 0x17
        /*001a*/ 	.short	(.L_17 - .L_16)
.L_16:
        /*001c*/ 	.word	0x00000000
        /*0020*/ 	.short	0x0001
        /*0022*/ 	.short	0x0008
        /*0024*/ 	.byte	0x00, 0xf5, 0x21, 0x00


	//----- nvinfo : EIATTR_KPARAM_INFO
	.align		4
.L_17:
        /*0028*/ 	.byte	0x04, 0x17
        /*002a*/ 	.short	(.L_19 - .L_18)
.L_18:
        /*002c*/ 	.word	0x00000000
        /*0030*/ 	.short	0x0000
        /*0032*/ 	.short	0x0000
        /*0034*/ 	.byte	0x00, 0xf5, 0x21, 0x00


	//----- nvinfo : EIATTR_SPARSE_MMA_MASK
	.align		4
.L_19:
        /*0038*/ 	.byte	0x03, 0x50
        /*003a*/ 	.short	0x0000


	//----- nvinfo : EIATTR_MAXREG_COUNT
	.align		4
        /*003c*/ 	.byte	0x03, 0x1b
        /*003e*/ 	.short	0x00ff


	//----- nvinfo : EIATTR_MERCURY_ISA_VERSION
	.align		4
        /*0040*/ 	.byte	0x03, 0x5f
        /*0042*/ 	.short	0x0101


	//----- nvinfo : EIATTR_VRC_CTA_INIT_COUNT
	.align		4
        /*0044*/ 	.byte	0x02, 0x4a
	.zero		1
	.zero		1


	//----- nvinfo : EIATTR_EXIT_INSTR_OFFSETS
	.align		4
        /*0048*/ 	.byte	0x04, 0x1c
        /*004a*/ 	.short	(.L_21 - .L_20)


	//   ....[0]....
.L_20:
        /*004c*/ 	.word	0x00000060


	//   ....[1]....
        /*0050*/ 	.word	0x00000120


	//----- nvinfo : EIATTR_CBANK_PARAM_SIZE
	.align		4
.L_21:
        /*0054*/ 	.byte	0x03, 0x19
        /*0056*/ 	.short	0x0018


	//----- nvinfo : EIATTR_PARAM_CBANK
	.align		4
        /*0058*/ 	.byte	0x04, 0x0a
        /*005a*/ 	.short	(.L_23 - .L_22)
	.align		4
.L_22:
        /*005c*/ 	.word	index@(.nv.constant0._Z8vect_addPiS_S_)
        /*0060*/ 	.short	0x0380
        /*0062*/ 	.short	0x0018


	//----- nvinfo : EIATTR_SW_WAR
	.align		4
.L_23:
        /*0064*/ 	.byte	0x04, 0x36
        /*0066*/ 	.short	(.L_25 - .L_24)
.L_24:
        /*0068*/ 	.word	0x00000008
.L_25:


//--------------------- .nv.info._Z9vect_fillPi   --------------------------
	.section	.nv.info._Z9vect_fillPi,"",@"SHT_CUDA_INFO"
	.sectionflags	@""
	.align	4


	//----- nvinfo : EIATTR_CUDA_API_VERSION
	.align		4
        /*0000*/ 	.byte	0x04, 0x37
        /*0002*/ 	.short	(.L_27 - .L_26)
.L_26:
        /*0004*/ 	.word	0x00000082


	//----- nvinfo : EIATTR_KPARAM_INFO
	.align		4
.L_27:
        /*0008*/ 	.byte	0x04, 0x17
        /*000a*/ 	.short	(.L_29 - .L_28)
.L_28:
        /*000c*/ 	.word	0x00000000
        /*0010*/ 	.short	0x0000
        /*0012*/ 	.short	0x0000
        /*0014*/ 	.byte	0x00, 0xf5, 0x21, 0x00


	//----- nvinfo : EIATTR_SPARSE_MMA_MASK
	.align		4
.L_29:
        /*0018*/ 	.byte	0x03, 0x50
        /*001a*/ 	.short	0x0000


	//----- nvinfo : EIATTR_MAXREG_COUNT
	.align		4
        /*001c*/ 	.byte	0x03, 0x1b
        /*001e*/ 	.short	0x00ff


	//----- nvinfo : EIATTR_MERCURY_ISA_VERSION
	.align		4
        /*0020*/ 	.byte	0x03, 0x5f
        /*0022*/ 	.short	0x0101


	//----- nvinfo : EIATTR_VRC_CTA_INIT_COUNT
	.align		4
        /*0024*/ 	.byte	0x02, 0x4a
	.zero		1
	.zero		1


	//----- nvinfo : EIATTR_EXIT_INSTR_OFFSETS
	.align		4
        /*0028*/ 	.byte	0x04, 0x1c
        /*002a*/ 	.short	(.L_31 - .L_30)


	//   ....[0]....
.L_30:
        /*002c*/ 	.word	0x00000060


	//   ....[1]....
        /*0030*/ 	.word	0x000000c0


	//----- nvinfo : EIATTR_CBANK_PARAM_SIZE
	.align		4
.L_31:
        /*0034*/ 	.byte	0x03, 0x19
        /*0036*/ 	.short	0x0008


	//----- nvinfo : EIATTR_PARAM_CBANK
	.align		4
        /*0038*/ 	.byte	0x04, 0x0a
        /*003a*/ 	.short	(.L_33 - .L_32)
	.align		4
.L_32:
        /*003c*/ 	.word	index@(.nv.constant0._Z9vect_fillPi)
        /*0040*/ 	.short	0x0380
        /*0042*/ 	.short	0x0008


	//----- nvinfo : EIATTR_SW_WAR
	.align		4
.L_33:
        /*0044*/ 	.byte	0x04, 0x36
        /*0046*/ 	.short	(.L_35 - .L_34)
.L_34:
        /*0048*/ 	.word	0x00000008
.L_35:


//--------------------- .nv.callgraph             --------------------------
	.section	.nv.callgraph,"",@"SHT_CUDA_CALLGRAPH"
	.align	4
	.sectionentsize	8
	.align		4
        /*0000*/ 	.word	0x00000000
	.align		4
        /*0004*/ 	.word	0xffffffff
	.align		4
        /*0008*/ 	.word	0x00000000
	.align		4
        /*000c*/ 	.word	0xfffffffe
	.align		4
        /*0010*/ 	.word	0x00000000
	.align		4
        /*0014*/ 	.word	0xfffffffd
	.align		4
        /*0018*/ 	.word	0x00000000
	.align		4
        /*001c*/ 	.word	0xfffffffc


//--------------------- .text._Z8vect_addPiS_S_   --------------------------
	.section	.text._Z8vect_addPiS_S_,"ax",@progbits
	.align	128
        .global         _Z8vect_addPiS_S_
        .type           _Z8vect_addPiS_S_,@function
        .size           _Z8vect_addPiS_S_,(.L_x_2 - _Z8vect_addPiS_S_)
        .other          _Z8vect_addPiS_S_,@"STO_CUDA_ENTRY STV_DEFAULT"
_Z8vect_addPiS_S_:
.text._Z8vect_addPiS_S_:
[----:B------:R-:W-:Y:S01]  /*0000*/  LDC R1, c[0x0][0x37c] ;  /* 0x0000df00ff017b82 */ /* 0x000fe20000000800 */
[----:B------:R-:W0:Y:S01]  /*0010*/  S2R R9, SR_CTAID.X ;  /* 0x0000000000097919 */ /* 0x000e220000002500 */
[----:B------:R-:W0:Y:S01]  /*0020*/  LDCU UR4, c[0x0][0x360] ;  /* 0x00006c00ff0477ac */ /* 0x000e220008000800 */
[----:B------:R-:W0:Y:S02]  /*0030*/  S2R R0, SR_TID.X ;  /* 0x0000000000007919 */ /* 0x000e240000002100 */
[----:B0-----:R-:W-:-:S05]  /*0040*/  IMAD R9, R9, UR4, R0 ;  /* 0x0000000409097c24 */ /* 0x001fca000f8e0200 */
[----:B------:R-:W-:-:S13]  /*0050*/  ISETP.GT.U32.AND P0, PT, R9, 0x1ea0, PT ;  /* 0x00001ea00900780c */ /* 0x000fda0003f04070 */
[----:B------:R-:W-:Y:S05]  /*0060*/  @P0 EXIT ;  /* 0x000000000000094d */ /* 0x000fea0003800000 */
[----:B------:R-:W0:Y:S01]  /*0070*/  LDC.64 R2, c[0x0][0x380] ;  /* 0x0000e000ff027b82 */ /* 0x000e220000000a00 */
[----:B------:R-:W1:Y:S07]  /*0080*/  LDCU.64 UR4, c[0x0][0x358] ;  /* 0x00006b00ff0477ac */ /* 0x000e6e0008000a00 */
[----:B------:R-:W2:Y:S08]  /*0090*/  LDC.64 R4, c[0x0][0x388] ;  /* 0x0000e200ff047b82 */ /* 0x000eb00000000a00 */
[----:B------:R-:W3:Y:S01]  /*00a0*/  LDC.64 R6, c[0x0][0x390] ;  /* 0x0000e400ff067b82 */ /* 0x000ee20000000a00 */
[----:B0-----:R-:W-:-:S06]  /*00b0*/  IMAD.WIDE.U32 R2, R9, 0x4, R2 ;  /* 0x0000000409027825 */ /* 0x001fcc00078e0002 */
[----:B-1----:R-:W4:Y:S01]  /*00c0*/  LDG.E R2, desc[UR4][R2.64] ;  /* 0x0000000402027981 */ /* 0x002f22000c1e1900 */
[----:B--2---:R-:W-:-:S06]  /*00d0*/  IMAD.WIDE.U32 R4, R9, 0x4, R4 ;  /* 0x0000000409047825 */ /* 0x004fcc00078e0004 */
[----:B------:R-:W4:Y:S01]  /*00e0*/  LDG.E R5, desc[UR4][R4.64] ;  /* 0x0000000404057981 */ /* 0x000f22000c1e1900 */
[----:B---3--:R-:W-:Y:S01]  /*00f0*/  IMAD.WIDE.U32 R6, R9, 0x4, R6 ;  /* 0x0000000409067825 */ /* 0x008fe200078e0006 */
[----:B----4-:R-:W-:-:S05]  /*0100*/  IADD3 R9, PT, PT, R2, R5, RZ ;  /* 0x0000000502097210 */ /* 0x010fca0007ffe0ff */
[----:B------:R-:W-:Y:S01]  /*0110*/  STG.E desc[UR4][R6.64], R9 ;  /* 0x0000000906007986 */ /* 0x000fe2000c101904 */
[----:B------:R-:W-:Y:S05]  /*0120*/  EXIT ;  /* 0x000000000000794d */ /* 0x000fea0003800000 */
.L_x_0:
[----:B------:R-:W-:-:S00]  /*0130*/  BRA `(.L_x_0) ;  /* 0xfffffffc00fc7947 */ /* 0x000fc0000383ffff */
[----:B------:R-:W-:-:S00]  /*0140*/  NOP ;  /* 0x0000000000007918 */ /* 0x000fc00000000000 */
        /* <DEDUP_REMOVED lines=11> */
.L_x_2:


//--------------------- .text._Z9vect_fillPi      --------------------------
	.section	.text._Z9vect_fillPi,"ax",@progbits
	.align	128
        .global         _Z9vect_fillPi
        .type           _Z9vect_fillPi,@function
        .size           _Z9vect_fillPi,(.L_x_3 - _Z9vect_fillPi)
        .other          _Z9vect_fillPi,@"STO_CUDA_ENTRY STV_DEFAULT"
_Z9vect_fillPi:
.text._Z9vect_fillPi:
        /* <DEDUP_REMOVED lines=8> */
[----:B------:R-:W1:Y:S01]  /*0080*/  LDCU.64 UR4, c[0x0][0x358] ;  /* 0x00006b00ff0477ac */ /* 0x000e620008000a00 */
[C---:B------:R-:W-:Y:S01]  /*0090*/  IADD3 R7, PT, PT, R5.reuse, 0x1, RZ ;  /* 0x0000000105077810 */ /* 0x040fe20007ffe0ff */
[----:B0-----:R-:W-:-:S05]  /*00a0*/  IMAD.WIDE.U32 R2, R5, 0x4, R2 ;  /* 0x0000000405027825 */ /* 0x001fca00078e0002 */
[----:B-1----:R-:W-:Y:S01]  /*00b0*/  STG.E desc[UR4][R2.64], R7 ;  /* 0x0000000702007986 */ /* 0x002fe2000c101904 */
[----:B------:R-:W-:Y:S05]  /*00c0*/  EXIT ;  /* 0x000000000000794d */ /* 0x000fea0003800000 */
.L_x_1:
        /* <DEDUP_REMOVED lines=11> */
.L_x_3:


//--------------------- .nv.shared.reserved.0     --------------------------
	.section	.nv.shared.reserved.0,"aw",@nobits
	.weak		__nv_reservedSMEM_offset_0_alias
	.size		__nv_reservedSMEM_offset_0_alias, 0, 64
	.other		__nv_reservedSMEM_offset_0_alias,@"STO_CUDA_RESERVED_SHARED STV_DEFAULT"
__nv_reservedSMEM_offset_0_alias:
	.zero		0
	.zero		64


//--------------------- .nv.constant0._Z8vect_addPiS_S_ --------------------------
	.section	.nv.constant0._Z8vect_addPiS_S_,"a",@progbits
	.sectionflags	@""
	.align	4
.nv.constant0._Z8vect_addPiS_S_:
	.zero		920


//--------------------- .nv.constant0._Z9vect_fillPi --------------------------
	.section	.nv.constant0._Z9vect_fillPi,"a",@progbits
	.sectionflags	@""
	.align	4
.nv.constant0._Z9vect_fillPi:
	.zero		904


//--------------------- SYMBOLS --------------------------

	.type		.nv.reservedSmem.offset0,@object
	.size		.nv.reservedSmem.offset0,0x4
